//
// Generated by NVIDIA NVVM Compiler
//
// Compiler Build ID: CL-36424714
// Cuda compilation tools, release 13.0, V13.0.88
// Based on NVVM 20.0.0
//

.version 9.0
.target sm_100
.address_size 64

	// .globl	_Z10testKernelv
.extern .func  (.param .b32 func_retval0) vprintf
(
	.param .b64 vprintf_param_0,
	.param .b64 vprintf_param_1
)
;
.global .align 1 .b8 $str[38] = {72, 101, 108, 108, 111, 32, 102, 114, 111, 109, 32, 71, 80, 85, 32, 116, 104, 114, 101, 97, 100, 32, 37, 100, 32, 105, 110, 32, 98, 108, 111, 99, 107, 32, 37, 100, 10};

.visible .entry _Z10testKernelv()
{
	.local .align 8 .b8 	__local_depot0[8];
	.reg .b64 	%SP;
	.reg .b64 	%SPL;
	.reg .b32 	%r<5>;
	.reg .b64 	%rd<5>;

	mov.u64 	%SPL, __local_depot0;
	cvta.local.u64 	%SP, %SPL;
	add.u64 	%rd1, %SP, 0;
	add.u64 	%rd2, %SPL, 0;
	mov.u32 	%r1, %tid.x;
	mov.u32 	%r2, %ctaid.x;
	st.local.v2.u32 	[%rd2], {%r1, %r2};
	mov.u64 	%rd3, $str;
	cvta.global.u64 	%rd4, %rd3;
	{ // callseq 0, 0
	.param .b64 param0;
	st.param.b64 	[param0], %rd4;
	.param .b64 param1;
	st.param.b64 	[param1], %rd1;
	.param .b32 retval0;
	call.uni (retval0), 
	vprintf, 
	(
	param0, 
	param1
	);
	ld.param.b32 	%r3, [retval0];
	} // callseq 0
	ret;

}


// ===== COMPILED SASS (sm_100) =====

	.target	sm_100

	.elftype	@"ET_EXEC"


//--------------------- .note.nv.tkinfo           --------------------------
	.section	.note.nv.tkinfo,"",@"SHT_NOTE"
	.sectionflags	@"SHF_NOTE_NV_TKINFO"
	.tkinfo
        /*0018*/ 	.word	0x00000002
        /*0030*/ 	.string	""
        /*0030*/ 	.string	"ptxas"
        /*0030*/ 	.string	"Cuda compilation tools, release 13.0, V13.0.88"
        /*0030*/ 	.string	"Build cuda_13.0.r13.0/compiler.36424714_0"
        /*0030*/ 	.string	"-arch sm_100 -m 64 "



//--------------------- .note.nv.cuinfo           --------------------------
	.section	.note.nv.cuinfo,"",@"SHT_NOTE"
	.sectionflags	@"SHF_NOTE_NV_CUINFO"
        /*0018*/ 	.short	0x0002
        /*001a*/ 	.short	0x0064
        /*001c*/ 	.short	0x0082
	.zero		2


//--------------------- .nv.info                  --------------------------
	.section	.nv.info,"",@"SHT_CUDA_INFO"
	.align	4


	//----- nvinfo : EIATTR_REGCOUNT
	.align		4
        /*0000*/ 	.byte	0x04, 0x2f
        /*0002*/ 	.short	(.L_2 - .L_1)
	.align		4
.L_1:
        /*0004*/ 	.word	index@(_Z10testKernelv)
        /*0008*/ 	.word	0x00000018


	//----- nvinfo : EIATTR_FRAME_SIZE
	.align		4
.L_2:
        /*000c*/ 	.byte	0x04, 0x11
        /*000e*/ 	.short	(.L_4 - .L_3)
	.align		4
.L_3:
        /*0010*/ 	.word	index@(_Z10testKernelv)
        /*0014*/ 	.word	0x00000008


	//----- nvinfo : EIATTR_MIN_STACK_SIZE
	.align		4
.L_4:
        /*0018*/ 	.byte	0x04, 0x12
        /*001a*/ 	.short	(.L_6 - .L_5)
	.align		4
.L_5:
        /*001c*/ 	.word	index@(_Z10testKernelv)
        /*0020*/ 	.word	0x00000008
.L_6:


//--------------------- .nv.compat                --------------------------
	.section	.nv.compat,"",@"SHT_CUDA_COMPAT_INFO"
	.align	4
        /*0000*/ 	.byte	0x02, 0x09, 0x00, 0x00, 0x02, 0x02, 0x01, 0x00, 0x02, 0x05, 0x05, 0x00, 0x03, 0x07, 0x01, 0x01
        /*0010*/ 	.byte	0x02, 0x03, 0x00, 0x00, 0x02, 0x06, 0x01, 0x00, 0x04, 0x0b, 0x08, 0x00, 0x09, 0x00, 0x00, 0x00
        /*0020*/ 	.byte	0x00, 0x00, 0x00, 0x00


//--------------------- .nv.info._Z10testKernelv  --------------------------
	.section	.nv.info._Z10testKernelv,"",@"SHT_CUDA_INFO"
	.sectionflags	@""
	.align	4


	//----- nvinfo : EIATTR_CUDA_API_VERSION
	.align		4
        /*0000*/ 	.byte	0x04, 0x37
        /*0002*/ 	.short	(.L_8 - .L_7)
.L_7:
        /*0004*/ 	.word	0x00000082


	//----- nvinfo : EIATTR_SPARSE_MMA_MASK
	.align		4
.L_8:
        /*0008*/ 	.byte	0x03, 0x50
        /*000a*/ 	.short	0x0000


	//----- nvinfo : EIATTR_MAXREG_COUNT
	.align		4
        /*000c*/ 	.byte	0x03, 0x1b
        /*000e*/ 	.short	0x00ff


	//----- nvinfo : EIATTR_EXTERNS
	.align		4
        /*0010*/ 	.byte	0x04, 0x0f
        /*0012*/ 	.short	(.L_10 - .L_9)


	//   ....[0]....
	.align		4
.L_9:
        /*0014*/ 	.word	index@(vprintf)


	//----- nvinfo : EIATTR_MERCURY_ISA_VERSION
	.align		4
.L_10:
        /*0018*/ 	.byte	0x03, 0x5f
        /*001a*/ 	.short	0x0101


	//----- nvinfo : EIATTR_VRC_CTA_INIT_COUNT
	.align		4
        /*001c*/ 	.byte	0x02, 0x4a
	.zero		1
	.zero		1


	//----- nvinfo : EIATTR_SYSCALL_OFFSETS
	.align		4
        /*0020*/ 	.byte	0x04, 0x46
        /*0022*/ 	.short	(.L_12 - .L_11)


	//   ....[0]....
.L_11:
        /*0024*/ 	.word	0x000000f0


	//----- nvinfo : EIATTR_EXIT_INSTR_OFFSETS
	.align		4
.L_12:
        /*0028*/ 	.byte	0x04, 0x1c
        /*002a*/ 	.short	(.L_14 - .L_13)


	//   ....[0]....
.L_13:
        /*002c*/ 	.word	0x00000100


	//----- nvinfo : EIATTR_SW_WAR
	.align		4
.L_14:
        /*0030*/ 	.byte	0x04, 0x36
        /*0032*/ 	.short	(.L_16 - .L_15)
.L_15:
        /*0034*/ 	.word	0x00000008
.L_16:


//--------------------- .nv.callgraph             --------------------------
	.section	.nv.callgraph,"",@"SHT_CUDA_CALLGRAPH"
	.align	4
	.sectionentsize	8
	.align		4
        /*0000*/ 	.word	0x00000000
	.align		4
        /*0004*/ 	.word	0xffffffff
	.align		4
        /*0008*/ 	.word	index@(_Z10testKernelv)
	.align		4
        /*000c*/ 	.word	index@(vprintf)
	.align		4
        /*0010*/ 	.word	0x00000000
	.align		4
        /*0014*/ 	.word	0xfffffffe
	.align		4
        /*0018*/ 	.word	0x00000000
	.align		4
        /*001c*/ 	.word	0xfffffffd
	.align		4
        /*0020*/ 	.word	0x00000000
	.align		4
        /*0024*/ 	.word	0xfffffffc


//--------------------- .nv.constant4             --------------------------
	.section	.nv.constant4,"a",@progbits
	.align	8
	.align		8
.nv.constant4:
        /*0000*/ 	.dword	vprintf
	.align		8
        /*0008*/ 	.dword	$str


//--------------------- .text._Z10testKernelv     --------------------------
	.section	.text._Z10testKernelv,"ax",@progbits
	.align	128
        .global         _Z10testKernelv
        .type           _Z10testKernelv,@function
        .size           _Z10testKernelv,(.L_x_2 - _Z10testKernelv)
        .other          _Z10testKernelv,@"STO_CUDA_ENTRY STV_DEFAULT"
_Z10testKernelv:
.text._Z10testKernelv:
[----:B------:R-:W0:Y:S01]  /*0000*/  LDC R1, c[0x0][0x37c] ;  /* 0x0000df00ff017b82 */ /* 0x000e220000000800 */
[----:B------:R-:W1:Y:S01]  /*0010*/  S2R R8, SR_TID.X ;  /* 0x0000000000087919 */ /* 0x000e620000002100 */
[----:B0-----:R-:W-:Y:S01]  /*0020*/  VIADD R1, R1, 0xfffffff8 ;  /* 0xfffffff801017836 */ /* 0x001fe20000000000 */
[----:B------:R-:W-:Y:S01]  /*0030*/  MOV R0, 0x0 ;  /* 0x0000000000007802 */ /* 0x000fe20000000f00 */
[----:B------:R-:W0:Y:S01]  /*0040*/  LDCU UR4, c[0x0][0x2f8] ;  /* 0x00005f00ff0477ac */ /* 0x000e220008000800 */
[----:B------:R-:W1:Y:S03]  /*0050*/  S2R R9, SR_CTAID.X ;  /* 0x0000000000097919 */ /* 0x000e660000002500 */
[----:B------:R2:W3:Y:S01]  /*0060*/  LDC.64 R2, c[0x4][R0] ;  /* 0x0100000000027b82 */ /* 0x0004e20000000a00 */
[----:B------:R-:W4:Y:S01]  /*0070*/  LDCU.64 UR6, c[0x4][0x8] ;  /* 0x01000100ff0677ac */ /* 0x000f220008000a00 */
[----:B------:R-:W5:Y:S01]  /*0080*/  LDCU UR5, c[0x0][0x2fc] ;  /* 0x00005f80ff0577ac */ /* 0x000f620008000800 */
[----:B0-----:R-:W-:Y:S01]  /*0090*/  IADD3 R6, P0, PT, R1, UR4, RZ ;  /* 0x0000000401067c10 */ /* 0x001fe2000ff1e0ff */
[----:B----4-:R-:W-:Y:S01]  /*00a0*/  IMAD.U32 R4, RZ, RZ, UR6 ;  /* 0x00000006ff047e24 */ /* 0x010fe2000f8e00ff */
[----:B------:R-:W-:-:S03]  /*00b0*/  MOV R5, UR7 ;  /* 0x0000000700057c02 */ /* 0x000fc60008000f00 */
[----:B-----5:R-:W-:Y:S01]  /*00c0*/  IMAD.X R7, RZ, RZ, UR5, P0 ;  /* 0x00000005ff077e24 */ /* 0x020fe200080e06ff */
[----:B-1----:R2:W-:Y:S07]  /*00d0*/  STL.64 [R1], R8 ;  /* 0x0000000801007387 */ /* 0x0025ee0000100a00 */
[----:B------:R-:W-:-:S07]  /*00e0*/  LEPC R20, `(.L_x_0) ;  /* 0x000000001014794e */ /* 0x000fce0000000000 */
[----:B--23--:R-:W-:Y:S05]  /*00f0*/  CALL.ABS.NOINC R2 ;  /* 0x0000000002007343 */ /* 0x00cfea0003c00000 */
.L_x_0:
[----:B------:R-:W-:Y:S05]  /*0100*/  EXIT ;  /* 0x000000000000794d */ /* 0x000fea0003800000 */
.L_x_1:
[----:B------:R-:W-:-:S00]  /*0110*/  BRA `(.L_x_1) ;  /* 0xfffffffc00fc7947 */ /* 0x000fc0000383ffff */
[----:B------:R-:W-:-:S00]  /*0120*/  NOP ;  /* 0x0000000000007918 */ /* 0x000fc00000000000 */
        /* <DEDUP_REMOVED lines=13> */
.L_x_2:


//--------------------- .nv.global.init           --------------------------
	.section	.nv.global.init,"aw",@progbits
.nv.global.init:
	.type		$str,@object
	.size		$str,(.L_0 - $str)
$str:
        /*0000*/ 	.byte	0x48, 0x65, 0x6c, 0x6c, 0x6f, 0x20, 0x66, 0x72, 0x6f, 0x6d, 0x20, 0x47, 0x50, 0x55, 0x20, 0x74
        /*0010*/ 	.byte	0x68, 0x72, 0x65, 0x61, 0x64, 0x20, 0x25, 0x64, 0x20, 0x69, 0x6e, 0x20, 0x62, 0x6c, 0x6f, 0x63
        /*0020*/ 	.byte	0x6b, 0x20, 0x25, 0x64, 0x0a, 0x00
.L_0:


//--------------------- .nv.shared.reserved.0     --------------------------
	.section	.nv.shared.reserved.0,"aw",@nobits
	.weak		__nv_reservedSMEM_offset_0_alias
	.size		__nv_reservedSMEM_offset_0_alias, 0, 64
	.other		__nv_reservedSMEM_offset_0_alias,@"STO_CUDA_RESERVED_SHARED STV_DEFAULT"
__nv_reservedSMEM_offset_0_alias:
	.zero		0
	.zero		64


//--------------------- .nv.constant0._Z10testKernelv --------------------------
	.section	.nv.constant0._Z10testKernelv,"a",@progbits
	.sectionflags	@""
	.align	4
.nv.constant0._Z10testKernelv:
	.zero		896


//--------------------- SYMBOLS --------------------------

	.type		.nv.reservedSmem.offset0,@object
	.size		.nv.reservedSmem.offset0,0x4
	.type		vprintf,@function
